//
// Generated by NVIDIA NVVM Compiler
//
// Compiler Build ID: CL-36424714
// Cuda compilation tools, release 13.0, V13.0.88
// Based on NVVM 20.0.0
//

.version 9.0
.target sm_100
.address_size 64

	// .globl	_Z12simple_histoPjS_jj

.visible .entry _Z12simple_histoPjS_jj(
	.param .u64 .ptr .align 1 _Z12simple_histoPjS_jj_param_0,
	.param .u64 .ptr .align 1 _Z12simple_histoPjS_jj_param_1,
	.param .u32 _Z12simple_histoPjS_jj_param_2,
	.param .u32 _Z12simple_histoPjS_jj_param_3
)
{
	.reg .pred 	%p<2>;
	.reg .b32 	%r<9>;
	.reg .b64 	%rd<9>;

	ld.param.u64 	%rd1, [_Z12simple_histoPjS_jj_param_0];
	ld.param.u64 	%rd2, [_Z12simple_histoPjS_jj_param_1];
	ld.param.u32 	%r2, [_Z12simple_histoPjS_jj_param_2];
	mov.u32 	%r3, %tid.x;
	mov.u32 	%r4, %ntid.x;
	mov.u32 	%r5, %ctaid.x;
	mad.lo.s32 	%r1, %r4, %r5, %r3;
	setp.gt.u32 	%p1, %r1, 536870911;
	@%p1 bra 	$L__BB0_2;
	cvta.to.global.u64 	%rd3, %rd2;
	cvta.to.global.u64 	%rd4, %rd1;
	mul.wide.u32 	%rd5, %r1, 4;
	add.s64 	%rd6, %rd3, %rd5;
	ld.global.u32 	%r6, [%rd6];
	rem.u32 	%r7, %r6, %r2;
	mul.wide.u32 	%rd7, %r7, 4;
	add.s64 	%rd8, %rd4, %rd7;
	atom.global.add.u32 	%r8, [%rd8], 1;
$L__BB0_2:
	ret;

}
	// .globl	_Z9bad_histoPjS_jj
.visible .entry _Z9bad_histoPjS_jj(
	.param .u64 .ptr .align 1 _Z9bad_histoPjS_jj_param_0,
	.param .u64 .ptr .align 1 _Z9bad_histoPjS_jj_param_1,
	.param .u32 _Z9bad_histoPjS_jj_param_2,
	.param .u32 _Z9bad_histoPjS_jj_param_3
)
{
	.reg .pred 	%p<2>;
	.reg .b32 	%r<11>;
	.reg .b64 	%rd<9>;

	ld.param.u64 	%rd1, [_Z9bad_histoPjS_jj_param_0];
	ld.param.u64 	%rd2, [_Z9bad_histoPjS_jj_param_1];
	ld.param.u32 	%r2, [_Z9bad_histoPjS_jj_param_2];
	ld.param.u32 	%r3, [_Z9bad_histoPjS_jj_param_3];
	mov.u32 	%r4, %tid.x;
	mov.u32 	%r5, %ntid.x;
	mov.u32 	%r6, %ctaid.x;
	mad.lo.s32 	%r1, %r5, %r6, %r4;
	setp.ge.u32 	%p1, %r1, %r3;
	@%p1 bra 	$L__BB1_2;
	cvta.to.global.u64 	%rd3, %rd2;
	cvta.to.global.u64 	%rd4, %rd1;
	mul.wide.u32 	%rd5, %r1, 4;
	add.s64 	%rd6, %rd3, %rd5;
	ld.global.u32 	%r7, [%rd6];
	rem.u32 	%r8, %r7, %r2;
	mul.wide.u32 	%rd7, %r8, 4;
	add.s64 	%rd8, %rd4, %rd7;
	ld.global.u32 	%r9, [%rd8];
	add.s32 	%r10, %r9, 1;
	st.global.u32 	[%rd8], %r10;
$L__BB1_2:
	ret;

}


// ===== COMPILED SASS (sm_100) =====

	.target	sm_100

	.elftype	@"ET_EXEC"


//--------------------- .note.nv.tkinfo           --------------------------
	.section	.note.nv.tkinfo,"",@"SHT_NOTE"
	.sectionflags	@"SHF_NOTE_NV_TKINFO"
	.tkinfo
        /*0018*/ 	.word	0x00000002
        /*0030*/ 	.string	""
        /*0030*/ 	.string	"ptxas"
        /*0030*/ 	.string	"Cuda compilation tools, release 13.0, V13.0.88"
        /*0030*/ 	.string	"Build cuda_13.0.r13.0/compiler.36424714_0"
        /*0030*/ 	.string	"-arch sm_100 -m 64 "



//--------------------- .note.nv.cuinfo           --------------------------
	.section	.note.nv.cuinfo,"",@"SHT_NOTE"
	.sectionflags	@"SHF_NOTE_NV_CUINFO"
        /*0018*/ 	.short	0x0002
        /*001a*/ 	.short	0x0064
        /*001c*/ 	.short	0x0082
	.zero		2


//--------------------- .nv.info                  --------------------------
	.section	.nv.info,"",@"SHT_CUDA_INFO"
	.align	4


	//----- nvinfo : EIATTR_REGCOUNT
	.align		4
        /*0000*/ 	.byte	0x04, 0x2f
        /*0002*/ 	.short	(.L_1 - .L_0)
	.align		4
.L_0:
        /*0004*/ 	.word	index@(_Z12simple_histoPjS_jj)
        /*0008*/ 	.word	0x0000000a


	//----- nvinfo : EIATTR_FRAME_SIZE
	.align		4
.L_1:
        /*000c*/ 	.byte	0x04, 0x11
        /*000e*/ 	.short	(.L_3 - .L_2)
	.align		4
.L_2:
        /*0010*/ 	.word	index@(_Z12simple_histoPjS_jj)
        /*0014*/ 	.word	0x00000000


	//----- nvinfo : EIATTR_REGCOUNT
	.align		4
.L_3:
        /*0018*/ 	.byte	0x04, 0x2f
        /*001a*/ 	.short	(.L_5 - .L_4)
	.align		4
.L_4:
        /*001c*/ 	.word	index@(_Z9bad_histoPjS_jj)
        /*0020*/ 	.word	0x0000000a


	//----- nvinfo : EIATTR_FRAME_SIZE
	.align		4
.L_5:
        /*0024*/ 	.byte	0x04, 0x11
        /*0026*/ 	.short	(.L_7 - .L_6)
	.align		4
.L_6:
        /*0028*/ 	.word	index@(_Z9bad_histoPjS_jj)
        /*002c*/ 	.word	0x00000000


	//----- nvinfo : EIATTR_MIN_STACK_SIZE
	.align		4
.L_7:
        /*0030*/ 	.byte	0x04, 0x12
        /*0032*/ 	.short	(.L_9 - .L_8)
	.align		4
.L_8:
        /*0034*/ 	.word	index@(_Z9bad_histoPjS_jj)
        /*0038*/ 	.word	0x00000000


	//----- nvinfo : EIATTR_MIN_STACK_SIZE
	.align		4
.L_9:
        /*003c*/ 	.byte	0x04, 0x12
        /*003e*/ 	.short	(.L_11 - .L_10)
	.align		4
.L_10:
        /*0040*/ 	.word	index@(_Z12simple_histoPjS_jj)
        /*0044*/ 	.word	0x00000000
.L_11:


//--------------------- .nv.compat                --------------------------
	.section	.nv.compat,"",@"SHT_CUDA_COMPAT_INFO"
	.align	4
        /*0000*/ 	.byte	0x02, 0x09, 0x00, 0x00, 0x02, 0x02, 0x01, 0x00, 0x02, 0x05, 0x05, 0x00, 0x03, 0x07, 0x01, 0x01
        /*0010*/ 	.byte	0x02, 0x03, 0x00, 0x00, 0x02, 0x06, 0x01, 0x00, 0x04, 0x0b, 0x08, 0x00, 0x09, 0x00, 0x00, 0x00
        /*0020*/ 	.byte	0x00, 0x00, 0x00, 0x00


//--------------------- .nv.info._Z9bad_histoPjS_jj --------------------------
	.section	.nv.info._Z9bad_histoPjS_jj,"",@"SHT_CUDA_INFO"
	.sectionflags	@""
	.align	4


	//----- nvinfo : EIATTR_CUDA_API_VERSION
	.align		4
        /*0000*/ 	.byte	0x04, 0x37
        /*0002*/ 	.short	(.L_13 - .L_12)
.L_12:
        /*0004*/ 	.word	0x00000082


	//----- nvinfo : EIATTR_KPARAM_INFO
	.align		4
.L_13:
        /*0008*/ 	.byte	0x04, 0x17
        /*000a*/ 	.short	(.L_15 - .L_14)
.L_14:
        /*000c*/ 	.word	0x00000000
        /*0010*/ 	.short	0x0003
        /*0012*/ 	.short	0x0014
        /*0014*/ 	.byte	0x00, 0xf0, 0x11, 0x00


	//----- nvinfo : EIATTR_KPARAM_INFO
	.align		4
.L_15:
        /*0018*/ 	.byte	0x04, 0x17
        /*001a*/ 	.short	(.L_17 - .L_16)
.L_16:
        /*001c*/ 	.word	0x00000000
        /*0020*/ 	.short	0x0002
        /*0022*/ 	.short	0x0010
        /*0024*/ 	.byte	0x00, 0xf0, 0x11, 0x00


	//----- nvinfo : EIATTR_KPARAM_INFO
	.align		4
.L_17:
        /*0028*/ 	.byte	0x04, 0x17
        /*002a*/ 	.short	(.L_19 - .L_18)
.L_18:
        /*002c*/ 	.word	0x00000000
        /*0030*/ 	.short	0x0001
        /*0032*/ 	.short	0x0008
        /*0034*/ 	.byte	0x00, 0xf5, 0x21, 0x00


	//----- nvinfo : EIATTR_KPARAM_INFO
	.align		4
.L_19:
        /*0038*/ 	.byte	0x04, 0x17
        /*003a*/ 	.short	(.L_21 - .L_20)
.L_20:
        /*003c*/ 	.word	0x00000000
        /*0040*/ 	.short	0x0000
        /*0042*/ 	.short	0x0000
        /*0044*/ 	.byte	0x00, 0xf5, 0x21, 0x00


	//----- nvinfo : EIATTR_SPARSE_MMA_MASK
	.align		4
.L_21:
        /*0048*/ 	.byte	0x03, 0x50
        /*004a*/ 	.short	0x0000


	//----- nvinfo : EIATTR_MAXREG_COUNT
	.align		4
        /*004c*/ 	.byte	0x03, 0x1b
        /*004e*/ 	.short	0x00ff


	//----- nvinfo : EIATTR_MERCURY_ISA_VERSION
	.align		4
        /*0050*/ 	.byte	0x03, 0x5f
        /*0052*/ 	.short	0x0101


	//----- nvinfo : EIATTR_VRC_CTA_INIT_COUNT
	.align		4
        /*0054*/ 	.byte	0x02, 0x4a
	.zero		1
	.zero		1


	//----- nvinfo : EIATTR_EXIT_INSTR_OFFSETS
	.align		4
        /*0058*/ 	.byte	0x04, 0x1c
        /*005a*/ 	.short	(.L_23 - .L_22)


	//   ....[0]....
.L_22:
        /*005c*/ 	.word	0x00000070


	//   ....[1]....
        /*0060*/ 	.word	0x00000230


	//----- nvinfo : EIATTR_CBANK_PARAM_SIZE
	.align		4
.L_23:
        /*0064*/ 	.byte	0x03, 0x19
        /*0066*/ 	.short	0x0018


	//----- nvinfo : EIATTR_PARAM_CBANK
	.align		4
        /*0068*/ 	.byte	0x04, 0x0a
        /*006a*/ 	.short	(.L_25 - .L_24)
	.align		4
.L_24:
        /*006c*/ 	.word	index@(.nv.constant0._Z9bad_histoPjS_jj)
        /*0070*/ 	.short	0x0380
        /*0072*/ 	.short	0x0018


	//----- nvinfo : EIATTR_SW_WAR
	.align		4
.L_25:
        /*0074*/ 	.byte	0x04, 0x36
        /*0076*/ 	.short	(.L_27 - .L_26)
.L_26:
        /*0078*/ 	.word	0x00000008
.L_27:


//--------------------- .nv.info._Z12simple_histoPjS_jj --------------------------
	.section	.nv.info._Z12simple_histoPjS_jj,"",@"SHT_CUDA_INFO"
	.sectionflags	@""
	.align	4


	//----- nvinfo : EIATTR_CUDA_API_VERSION
	.align		4
        /*0000*/ 	.byte	0x04, 0x37
        /*0002*/ 	.short	(.L_29 - .L_28)
.L_28:
        /*0004*/ 	.word	0x00000082


	//----- nvinfo : EIATTR_KPARAM_INFO
	.align		4
.L_29:
        /*0008*/ 	.byte	0x04, 0x17
        /*000a*/ 	.short	(.L_31 - .L_30)
.L_30:
        /*000c*/ 	.word	0x00000000
        /*0010*/ 	.short	0x0003
        /*0012*/ 	.short	0x0014
        /*0014*/ 	.byte	0x00, 0xf0, 0x11, 0x00


	//----- nvinfo : EIATTR_KPARAM_INFO
	.align		4
.L_31:
        /*0018*/ 	.byte	0x04, 0x17
        /*001a*/ 	.short	(.L_33 - .L_32)
.L_32:
        /*001c*/ 	.word	0x00000000
        /*0020*/ 	.short	0x0002
        /*0022*/ 	.short	0x0010
        /*0024*/ 	.byte	0x00, 0xf0, 0x11, 0x00


	//----- nvinfo : EIATTR_KPARAM_INFO
	.align		4
.L_33:
        /*0028*/ 	.byte	0x04, 0x17
        /*002a*/ 	.short	(.L_35 - .L_34)
.L_34:
        /*002c*/ 	.word	0x00000000
        /*0030*/ 	.short	0x0001
        /*0032*/ 	.short	0x0008
        /*0034*/ 	.byte	0x00, 0xf5, 0x21, 0x00


	//----- nvinfo : EIATTR_KPARAM_INFO
	.align		4
.L_35:
        /*0038*/ 	.byte	0x04, 0x17
        /*003a*/ 	.short	(.L_37 - .L_36)
.L_36:
        /*003c*/ 	.word	0x00000000
        /*0040*/ 	.short	0x0000
        /*0042*/ 	.short	0x0000
        /*0044*/ 	.byte	0x00, 0xf5, 0x21, 0x00


	//----- nvinfo : EIATTR_SPARSE_MMA_MASK
	.align		4
.L_37:
        /*0048*/ 	.byte	0x03, 0x50
        /*004a*/ 	.short	0x0000


	//----- nvinfo : EIATTR_MAXREG_COUNT
	.align		4
        /*004c*/ 	.byte	0x03, 0x1b
        /*004e*/ 	.short	0x00ff


	//----- nvinfo : EIATTR_MERCURY_ISA_VERSION
	.align		4
        /*0050*/ 	.byte	0x03, 0x5f
        /*0052*/ 	.short	0x0101


	//----- nvinfo : EIATTR_VRC_CTA_INIT_COUNT
	.align		4
        /*0054*/ 	.byte	0x02, 0x4a
	.zero		1
	.zero		1


	//----- nvinfo : EIATTR_EXIT_INSTR_OFFSETS
	.align		4
        /*0058*/ 	.byte	0x04, 0x1c
        /*005a*/ 	.short	(.L_39 - .L_38)


	//   ....[0]....
.L_38:
        /*005c*/ 	.word	0x00000060


	//   ....[1]....
        /*0060*/ 	.word	0x00000210


	//----- nvinfo : EIATTR_CBANK_PARAM_SIZE
	.align		4
.L_39:
        /*0064*/ 	.byte	0x03, 0x19
        /*0066*/ 	.short	0x0018


	//----- nvinfo : EIATTR_PARAM_CBANK
	.align		4
        /*0068*/ 	.byte	0x04, 0x0a
        /*006a*/ 	.short	(.L_41 - .L_40)
	.align		4
.L_40:
        /*006c*/ 	.word	index@(.nv.constant0._Z12simple_histoPjS_jj)
        /*0070*/ 	.short	0x0380
        /*0072*/ 	.short	0x0018


	//----- nvinfo : EIATTR_SW_WAR
	.align		4
.L_41:
        /*0074*/ 	.byte	0x04, 0x36
        /*0076*/ 	.short	(.L_43 - .L_42)
.L_42:
        /*0078*/ 	.word	0x00000008
.L_43:


//--------------------- .nv.callgraph             --------------------------
	.section	.nv.callgraph,"",@"SHT_CUDA_CALLGRAPH"
	.align	4
	.sectionentsize	8
	.align		4
        /*0000*/ 	.word	0x00000000
	.align		4
        /*0004*/ 	.word	0xffffffff
	.align		4
        /*0008*/ 	.word	0x00000000
	.align		4
        /*000c*/ 	.word	0xfffffffe
	.align		4
        /*0010*/ 	.word	0x00000000
	.align		4
        /*0014*/ 	.word	0xfffffffd
	.align		4
        /*0018*/ 	.word	0x00000000
	.align		4
        /*001c*/ 	.word	0xfffffffc


//--------------------- .text._Z9bad_histoPjS_jj  --------------------------
	.section	.text._Z9bad_histoPjS_jj,"ax",@progbits
	.align	128
        .global         _Z9bad_histoPjS_jj
        .type           _Z9bad_histoPjS_jj,@function
        .size           _Z9bad_histoPjS_jj,(.L_x_2 - _Z9bad_histoPjS_jj)
        .other          _Z9bad_histoPjS_jj,@"STO_CUDA_ENTRY STV_DEFAULT"
_Z9bad_histoPjS_jj:
.text._Z9bad_histoPjS_jj:
[----:B------:R-:W-:Y:S01]  /*0000*/  LDC R1, c[0x0][0x37c] ;  /* 0x0000df00ff017b82 */ /* 0x000fe20000000800 */
[----:B------:R-:W0:Y:S01]  /*0010*/  S2R R5, SR_TID.X ;  /* 0x0000000000057919 */ /* 0x000e220000002100 */
[----:B------:R-:W0:Y:S01]  /*0020*/  LDCU UR4, c[0x0][0x360] ;  /* 0x00006c00ff0477ac */ /* 0x000e220008000800 */
[----:B------:R-:W0:Y:S01]  /*0030*/  S2R R0, SR_CTAID.X ;  /* 0x0000000000007919 */ /* 0x000e220000002500 */
[----:B------:R-:W1:Y:S01]  /*0040*/  LDCU UR5, c[0x0][0x394] ;  /* 0x00007280ff0577ac */ /* 0x000e620008000800 */
[----:B0-----:R-:W-:-:S05]  /*0050*/  IMAD R5, R0, UR4, R5 ;  /* 0x0000000400057c24 */ /* 0x001fca000f8e0205 */
[----:B-1----:R-:W-:-:S13]  /*0060*/  ISETP.GE.U32.AND P0, PT, R5, UR5, PT ;  /* 0x0000000505007c0c */ /* 0x002fda000bf06070 */
[----:B------:R-:W-:Y:S05]  /*0070*/  @P0 EXIT ;  /* 0x000000000000094d */ /* 0x000fea0003800000 */
[----:B------:R-:W0:Y:S01]  /*0080*/  LDC.64 R2, c[0x0][0x388] ;  /* 0x0000e200ff027b82 */ /* 0x000e220000000a00 */
[----:B------:R-:W1:Y:S01]  /*0090*/  LDCU.64 UR4, c[0x0][0x358] ;  /* 0x00006b00ff0477ac */ /* 0x000e620008000a00 */
[----:B------:R-:W2:Y:S01]  /*00a0*/  LDCU UR6, c[0x0][0x390] ;  /* 0x00007200ff0677ac */ /* 0x000ea20008000800 */
[----:B0-----:R-:W-:-:S06]  /*00b0*/  IMAD.WIDE.U32 R2, R5, 0x4, R2 ;  /* 0x0000000405027825 */ /* 0x001fcc00078e0002 */
[----:B-1----:R-:W3:Y:S01]  /*00c0*/  LDG.E R2, desc[UR4][R2.64] ;  /* 0x0000000402027981 */ /* 0x002ee2000c1e1900 */
[----:B--2---:R-:W0:Y:S01]  /*00d0*/  I2F.U32.RP R0, UR6 ;  /* 0x0000000600007d06 */ /* 0x004e220008209000 */
[----:B------:R-:W-:-:S07]  /*00e0*/  ISETP.NE.U32.AND P1, PT, RZ, UR6, PT ;  /* 0x00000006ff007c0c */ /* 0x000fce000bf25070 */
[----:B0-----:R-:W0:Y:S02]  /*00f0*/  MUFU.RCP R0, R0 ;  /* 0x0000000000007308 */ /* 0x001e240000001000 */
[----:B0-----:R-:W-:-:S06]  /*0100*/  IADD3 R4, PT, PT, R0, 0xffffffe, RZ ;  /* 0x0ffffffe00047810 */ /* 0x001fcc0007ffe0ff */
[----:B------:R0:W1:Y:S02]  /*0110*/  F2I.FTZ.U32.TRUNC.NTZ R5, R4 ;  /* 0x0000000400057305 */ /* 0x000064000021f000 */
[----:B0-----:R-:W-:Y:S01]  /*0120*/  IMAD.MOV.U32 R4, RZ, RZ, RZ ;  /* 0x000000ffff047224 */ /* 0x001fe200078e00ff */
[----:B-1----:R-:W-:-:S05]  /*0130*/  IADD3 R7, PT, PT, RZ, -R5, RZ ;  /* 0x80000005ff077210 */ /* 0x002fca0007ffe0ff */
[----:B------:R-:W-:-:S04]  /*0140*/  IMAD R7, R7, UR6, RZ ;  /* 0x0000000607077c24 */ /* 0x000fc8000f8e02ff */
[----:B------:R-:W-:-:S06]  /*0150*/  IMAD.HI.U32 R5, R5, R7, R4 ;  /* 0x0000000705057227 */ /* 0x000fcc00078e0004 */
[----:B---3--:R-:W-:-:S05]  /*0160*/  IMAD.HI.U32 R5, R5, R2, RZ ;  /* 0x0000000205057227 */ /* 0x008fca00078e00ff */
[----:B------:R-:W-:-:S05]  /*0170*/  IADD3 R5, PT, PT, -R5, RZ, RZ ;  /* 0x000000ff05057210 */ /* 0x000fca0007ffe1ff */
[----:B------:R-:W-:Y:S02]  /*0180*/  IMAD R5, R5, UR6, R2 ;  /* 0x0000000605057c24 */ /* 0x000fe4000f8e0202 */
[----:B------:R-:W0:Y:S03]  /*0190*/  LDC.64 R2, c[0x0][0x380] ;  /* 0x0000e000ff027b82 */ /* 0x000e260000000a00 */
[----:B------:R-:W-:-:S13]  /*01a0*/  ISETP.GE.U32.AND P0, PT, R5, UR6, PT ;  /* 0x0000000605007c0c */ /* 0x000fda000bf06070 */
[----:B------:R-:W-:-:S05]  /*01b0*/  @P0 VIADD R5, R5, -UR6 ;  /* 0x8000000605050c36 */ /* 0x000fca0008000000 */
[----:B------:R-:W-:-:S13]  /*01c0*/  ISETP.GE.U32.AND P0, PT, R5, UR6, PT ;  /* 0x0000000605007c0c */ /* 0x000fda000bf06070 */
[----:B------:R-:W-:Y:S02]  /*01d0*/  @P0 IADD3 R5, PT, PT, R5, -UR6, RZ ;  /* 0x8000000605050c10 */ /* 0x000fe4000fffe0ff */
[----:B------:R-:W-:-:S05]  /*01e0*/  @!P1 LOP3.LUT R5, RZ, UR6, RZ, 0x33, !PT ;  /* 0x00000006ff059c12 */ /* 0x000fca000f8e33ff */
[----:B0-----:R-:W-:-:S05]  /*01f0*/  IMAD.WIDE.U32 R2, R5, 0x4, R2 ;  /* 0x0000000405027825 */ /* 0x001fca00078e0002 */
[----:B------:R-:W2:Y:S02]  /*0200*/  LDG.E R0, desc[UR4][R2.64] ;  /* 0x0000000402007981 */ /* 0x000ea4000c1e1900 */
[----:B--2---:R-:W-:-:S05]  /*0210*/  IADD3 R5, PT, PT, R0, 0x1, RZ ;  /* 0x0000000100057810 */ /* 0x004fca0007ffe0ff */
[----:B------:R-:W-:Y:S01]  /*0220*/  STG.E desc[UR4][R2.64], R5 ;  /* 0x0000000502007986 */ /* 0x000fe2000c101904 */
[----:B------:R-:W-:Y:S05]  /*0230*/  EXIT ;  /* 0x000000000000794d */ /* 0x000fea0003800000 */
.L_x_0:
[----:B------:R-:W-:-:S00]  /*0240*/  BRA `(.L_x_0) ;  /* 0xfffffffc00fc7947 */ /* 0x000fc0000383ffff */
[----:B------:R-:W-:-:S00]  /*0250*/  NOP ;  /* 0x0000000000007918 */ /* 0x000fc00000000000 */
        /* <DEDUP_REMOVED lines=10> */
.L_x_2:


//--------------------- .text._Z12simple_histoPjS_jj --------------------------
	.section	.text._Z12simple_histoPjS_jj,"ax",@progbits
	.align	128
        .global         _Z12simple_histoPjS_jj
        .type           _Z12simple_histoPjS_jj,@function
        .size           _Z12simple_histoPjS_jj,(.L_x_3 - _Z12simple_histoPjS_jj)
        .other          _Z12simple_histoPjS_jj,@"STO_CUDA_ENTRY STV_DEFAULT"
_Z12simple_histoPjS_jj:
.text._Z12simple_histoPjS_jj:
[----:B------:R-:W-:Y:S01]  /*0000*/  LDC R1, c[0x0][0x37c] ;  /* 0x0000df00ff017b82 */ /* 0x000fe20000000800 */
[----:B------:R-:W0:Y:S01]  /*0010*/  S2R R5, SR_TID.X ;  /* 0x0000000000057919 */ /* 0x000e220000002100 */
[----:B------:R-:W0:Y:S01]  /*0020*/  LDCU UR4, c[0x0][0x360] ;  /* 0x00006c00ff0477ac */ /* 0x000e220008000800 */
[----:B------:R-:W0:Y:S02]  /*0030*/  S2R R0, SR_CTAID.X ;  /* 0x0000000000007919 */ /* 0x000e240000002500 */
[----:B0-----:R-:W-:-:S05]  /*0040*/  IMAD R5, R0, UR4, R5 ;  /* 0x0000000400057c24 */ /* 0x001fca000f8e0205 */
[----:B------:R-:W-:-:S13]  /*0050*/  ISETP.GT.U32.AND P0, PT, R5, 0x1fffffff, PT ;  /* 0x1fffffff0500780c */ /* 0x000fda0003f04070 */
        /* <DEDUP_REMOVED lines=14> */
[----:B------:R-:W-:-:S04]  /*0140*/  IMAD.HI.U32 R5, R5, R7, R4 ;  /* 0x0000000705057227 */ /* 0x000fc800078e0004 */
[----:B------:R-:W-:Y:S02]  /*0150*/  HFMA2 R7, -RZ, RZ, 0, 5.9604644775390625e-08 ;  /* 0x00000001ff077431 */ /* 0x000fe400000001ff */
        /* <DEDUP_REMOVED lines=10> */
[----:B------:R-:W-:Y:S01]  /*0200*/  REDG.E.ADD.STRONG.GPU desc[UR4][R2.64], R7 ;  /* 0x000000070200798e */ /* 0x000fe2000c12e104 */
[----:B------:R-:W-:Y:S05]  /*0210*/  EXIT ;  /* 0x000000000000794d */ /* 0x000fea0003800000 */
.L_x_1:
        /* <DEDUP_REMOVED lines=14> */
.L_x_3:


//--------------------- .nv.shared.reserved.0     --------------------------
	.section	.nv.shared.reserved.0,"aw",@nobits
	.weak		__nv_reservedSMEM_offset_0_alias
	.size		__nv_reservedSMEM_offset_0_alias, 0, 64
	.other		__nv_reservedSMEM_offset_0_alias,@"STO_CUDA_RESERVED_SHARED STV_DEFAULT"
__nv_reservedSMEM_offset_0_alias:
	.zero		0
	.zero		64


//--------------------- .nv.constant0._Z9bad_histoPjS_jj --------------------------
	.section	.nv.constant0._Z9bad_histoPjS_jj,"a",@progbits
	.sectionflags	@""
	.align	4
.nv.constant0._Z9bad_histoPjS_jj:
	.zero		920


//--------------------- .nv.constant0._Z12simple_histoPjS_jj --------------------------
	.section	.nv.constant0._Z12simple_histoPjS_jj,"a",@progbits
	.sectionflags	@""
	.align	4
.nv.constant0._Z12simple_histoPjS_jj:
	.zero		920


//--------------------- SYMBOLS --------------------------

	.type		.nv.reservedSmem.offset0,@object
	.size		.nv.reservedSmem.offset0,0x4
